//
// Generated by NVIDIA NVVM Compiler
//
// Compiler Build ID: CL-36424714
// Cuda compilation tools, release 13.0, V13.0.88
// Based on NVVM 20.0.0
//

.version 9.0
.target sm_100
.address_size 64

	// .globl	_Z13outputFromGPUv

.visible .entry _Z13outputFromGPUv()
{


	ret;

}


// ===== COMPILED SASS (sm_100) =====

	.target	sm_100

	.elftype	@"ET_EXEC"


//--------------------- .note.nv.tkinfo           --------------------------
	.section	.note.nv.tkinfo,"",@"SHT_NOTE"
	.sectionflags	@"SHF_NOTE_NV_TKINFO"
	.tkinfo
        /*0018*/ 	.word	0x00000002
        /*0030*/ 	.string	""
        /*0030*/ 	.string	"ptxas"
        /*0030*/ 	.string	"Cuda compilation tools, release 13.0, V13.0.88"
        /*0030*/ 	.string	"Build cuda_13.0.r13.0/compiler.36424714_0"
        /*0030*/ 	.string	"-arch sm_100 -m 64 "



//--------------------- .note.nv.cuinfo           --------------------------
	.section	.note.nv.cuinfo,"",@"SHT_NOTE"
	.sectionflags	@"SHF_NOTE_NV_CUINFO"
        /*0018*/ 	.short	0x0002
        /*001a*/ 	.short	0x0064
        /*001c*/ 	.short	0x0082
	.zero		2


//--------------------- .nv.info                  --------------------------
	.section	.nv.info,"",@"SHT_CUDA_INFO"
	.align	4


	//----- nvinfo : EIATTR_REGCOUNT
	.align		4
        /*0000*/ 	.byte	0x04, 0x2f
        /*0002*/ 	.short	(.L_1 - .L_0)
	.align		4
.L_0:
        /*0004*/ 	.word	index@(_Z13outputFromGPUv)
        /*0008*/ 	.word	0x00000004


	//----- nvinfo : EIATTR_FRAME_SIZE
	.align		4
.L_1:
        /*000c*/ 	.byte	0x04, 0x11
        /*000e*/ 	.short	(.L_3 - .L_2)
	.align		4
.L_2:
        /*0010*/ 	.word	index@(_Z13outputFromGPUv)
        /*0014*/ 	.word	0x00000000


	//----- nvinfo : EIATTR_MIN_STACK_SIZE
	.align		4
.L_3:
        /*0018*/ 	.byte	0x04, 0x12
        /*001a*/ 	.short	(.L_5 - .L_4)
	.align		4
.L_4:
        /*001c*/ 	.word	index@(_Z13outputFromGPUv)
        /*0020*/ 	.word	0x00000000
.L_5:


//--------------------- .nv.compat                --------------------------
	.section	.nv.compat,"",@"SHT_CUDA_COMPAT_INFO"
	.align	4
        /*0000*/ 	.byte	0x02, 0x09, 0x00, 0x00, 0x02, 0x02, 0x01, 0x00, 0x02, 0x05, 0x05, 0x00, 0x03, 0x07, 0x01, 0x01
        /*0010*/ 	.byte	0x02, 0x03, 0x00, 0x00, 0x02, 0x06, 0x01, 0x00, 0x04, 0x0b, 0x08, 0x00, 0x09, 0x00, 0x00, 0x00
        /*0020*/ 	.byte	0x00, 0x00, 0x00, 0x00


//--------------------- .nv.info._Z13outputFromGPUv --------------------------
	.section	.nv.info._Z13outputFromGPUv,"",@"SHT_CUDA_INFO"
	.sectionflags	@""
	.align	4


	//----- nvinfo : EIATTR_CUDA_API_VERSION
	.align		4
        /*0000*/ 	.byte	0x04, 0x37
        /*0002*/ 	.short	(.L_7 - .L_6)
.L_6:
        /*0004*/ 	.word	0x00000082


	//----- nvinfo : EIATTR_SPARSE_MMA_MASK
	.align		4
.L_7:
        /*0008*/ 	.byte	0x03, 0x50
        /*000a*/ 	.short	0x0000


	//----- nvinfo : EIATTR_MAXREG_COUNT
	.align		4
        /*000c*/ 	.byte	0x03, 0x1b
        /*000e*/ 	.short	0x00ff


	//----- nvinfo : EIATTR_MERCURY_ISA_VERSION
	.align		4
        /*0010*/ 	.byte	0x03, 0x5f
        /*0012*/ 	.short	0x0101


	//----- nvinfo : EIATTR_VRC_CTA_INIT_COUNT
	.align		4
        /*0014*/ 	.byte	0x02, 0x4a
	.zero		1
	.zero		1


	//----- nvinfo : EIATTR_EXIT_INSTR_OFFSETS
	.align		4
        /*0018*/ 	.byte	0x04, 0x1c
        /*001a*/ 	.short	(.L_9 - .L_8)


	//   ....[0]....
.L_8:
        /*001c*/ 	.word	0x00000010


	//----- nvinfo : EIATTR_SW_WAR
	.align		4
.L_9:
        /*0020*/ 	.byte	0x04, 0x36
        /*0022*/ 	.short	(.L_11 - .L_10)
.L_10:
        /*0024*/ 	.word	0x00000008
.L_11:


//--------------------- .nv.callgraph             --------------------------
	.section	.nv.callgraph,"",@"SHT_CUDA_CALLGRAPH"
	.align	4
	.sectionentsize	8
	.align		4
        /*0000*/ 	.word	0x00000000
	.align		4
        /*0004*/ 	.word	0xffffffff
	.align		4
        /*0008*/ 	.word	0x00000000
	.align		4
        /*000c*/ 	.word	0xfffffffe
	.align		4
        /*0010*/ 	.word	0x00000000
	.align		4
        /*0014*/ 	.word	0xfffffffd
	.align		4
        /*0018*/ 	.word	0x00000000
	.align		4
        /*001c*/ 	.word	0xfffffffc


//--------------------- .text._Z13outputFromGPUv  --------------------------
	.section	.text._Z13outputFromGPUv,"ax",@progbits
	.align	128
        .global         _Z13outputFromGPUv
        .type           _Z13outputFromGPUv,@function
        .size           _Z13outputFromGPUv,(.L_x_1 - _Z13outputFromGPUv)
        .other          _Z13outputFromGPUv,@"STO_CUDA_ENTRY STV_DEFAULT"
_Z13outputFromGPUv:
.text._Z13outputFromGPUv:
[----:B------:R-:W-:Y:S01]  /*0000*/  LDC R1, c[0x0][0x37c] ;  /* 0x0000df00ff017b82 */ /* 0x000fe20000000800 */
[----:B------:R-:W-:Y:S05]  /*0010*/  EXIT ;  /* 0x000000000000794d */ /* 0x000fea0003800000 */
.L_x_0:
[----:B------:R-:W-:-:S00]  /*0020*/  BRA `(.L_x_0) ;  /* 0xfffffffc00fc7947 */ /* 0x000fc0000383ffff */
[----:B------:R-:W-:-:S00]  /*0030*/  NOP ;  /* 0x0000000000007918 */ /* 0x000fc00000000000 */
        /* <DEDUP_REMOVED lines=12> */
.L_x_1:


//--------------------- .nv.shared.reserved.0     --------------------------
	.section	.nv.shared.reserved.0,"aw",@nobits
	.weak		__nv_reservedSMEM_offset_0_alias
	.size		__nv_reservedSMEM_offset_0_alias, 0, 64
	.other		__nv_reservedSMEM_offset_0_alias,@"STO_CUDA_RESERVED_SHARED STV_DEFAULT"
__nv_reservedSMEM_offset_0_alias:
	.zero		0
	.zero		64


//--------------------- .nv.constant0._Z13outputFromGPUv --------------------------
	.section	.nv.constant0._Z13outputFromGPUv,"a",@progbits
	.sectionflags	@""
	.align	4
.nv.constant0._Z13outputFromGPUv:
	.zero		896


//--------------------- SYMBOLS --------------------------

	.type		.nv.reservedSmem.offset0,@object
	.size		.nv.reservedSmem.offset0,0x4
